//
// Generated by NVIDIA NVVM Compiler
//
// Compiler Build ID: CL-36424714
// Cuda compilation tools, release 13.0, V13.0.88
// Based on NVVM 20.0.0
//

.version 9.0
.target sm_100
.address_size 64

	// .globl	_Z9prefixSumPhPjjjS0_
.extern .shared .align 16 .b8 temp[];

.visible .entry _Z9prefixSumPhPjjjS0_(
	.param .u64 .ptr .align 1 _Z9prefixSumPhPjjjS0__param_0,
	.param .u64 .ptr .align 1 _Z9prefixSumPhPjjjS0__param_1,
	.param .u32 _Z9prefixSumPhPjjjS0__param_2,
	.param .u32 _Z9prefixSumPhPjjjS0__param_3,
	.param .u64 .ptr .align 1 _Z9prefixSumPhPjjjS0__param_4
)
{
	.reg .pred 	%p<8>;
	.reg .b32 	%r<63>;
	.reg .b32 	%f<4>;
	.reg .b64 	%rd<11>;

	ld.param.u64 	%rd1, [_Z9prefixSumPhPjjjS0__param_0];
	ld.param.u64 	%rd3, [_Z9prefixSumPhPjjjS0__param_1];
	ld.param.u32 	%r14, [_Z9prefixSumPhPjjjS0__param_3];
	ld.param.u64 	%rd2, [_Z9prefixSumPhPjjjS0__param_4];
	cvta.to.global.u64 	%rd4, %rd3;
	mov.u32 	%r1, %tid.x;
	shl.b32 	%r16, %r14, 2;
	mov.u32 	%r17, temp;
	add.s32 	%r2, %r17, %r16;
	shl.b32 	%r18, %r1, 1;
	mul.wide.u32 	%rd5, %r18, 4;
	add.s64 	%rd6, %rd4, %rd5;
	ld.global.u32 	%r19, [%rd6];
	shl.b32 	%r20, %r1, 3;
	add.s32 	%r3, %r17, %r20;
	st.shared.u32 	[%r3], %r19;
	add.s32 	%r21, %r2, %r20;
	st.shared.u32 	[%r21], %r19;
	or.b32  	%r4, %r18, 1;
	ld.global.u32 	%r22, [%rd6+4];
	st.shared.u32 	[%r3+4], %r22;
	st.shared.u32 	[%r21+4], %r22;
	setp.lt.u32 	%p1, %r14, 2;
	mov.b32 	%r60, 1;
	@%p1 bra 	$L__BB0_5;
	mov.b32 	%r60, 1;
	mov.u32 	%r58, %r14;
$L__BB0_2:
	shr.u32 	%r7, %r58, 1;
	bar.sync 	0;
	setp.ge.u32 	%p2, %r1, %r7;
	@%p2 bra 	$L__BB0_4;
	mul.lo.s32 	%r24, %r60, %r4;
	shl.b32 	%r25, %r24, 2;
	add.s32 	%r27, %r17, %r25;
	ld.shared.u32 	%r28, [%r27+-4];
	shl.b32 	%r29, %r60, 2;
	add.s32 	%r30, %r27, %r29;
	ld.shared.u32 	%r31, [%r30+-4];
	add.s32 	%r32, %r31, %r28;
	st.shared.u32 	[%r30+-4], %r32;
$L__BB0_4:
	shl.b32 	%r60, %r60, 1;
	setp.gt.u32 	%p3, %r58, 3;
	mov.u32 	%r58, %r7;
	@%p3 bra 	$L__BB0_2;
$L__BB0_5:
	setp.ne.s32 	%p4, %r1, 0;
	@%p4 bra 	$L__BB0_7;
	mov.b32 	%r33, 0;
	st.shared.u32 	[%r2+-4], %r33;
$L__BB0_7:
	setp.lt.u32 	%p5, %r14, 2;
	@%p5 bra 	$L__BB0_12;
	mov.b32 	%r61, 1;
$L__BB0_9:
	shr.u32 	%r60, %r60, 1;
	bar.sync 	0;
	setp.ge.u32 	%p6, %r1, %r61;
	@%p6 bra 	$L__BB0_11;
	mul.lo.s32 	%r35, %r60, %r4;
	shl.b32 	%r36, %r35, 2;
	add.s32 	%r38, %r17, %r36;
	ld.shared.u32 	%r39, [%r38+-4];
	cvt.rn.f32.u32 	%f1, %r39;
	shl.b32 	%r40, %r60, 2;
	add.s32 	%r41, %r38, %r40;
	ld.shared.u32 	%r42, [%r41+-4];
	st.shared.u32 	[%r38+-4], %r42;
	cvt.rn.f32.u32 	%f2, %r42;
	add.f32 	%f3, %f1, %f2;
	cvt.rzi.u32.f32 	%r43, %f3;
	st.shared.u32 	[%r41+-4], %r43;
$L__BB0_11:
	shl.b32 	%r61, %r61, 1;
	setp.lt.u32 	%p7, %r61, %r14;
	@%p7 bra 	$L__BB0_9;
$L__BB0_12:
	mov.u32 	%r44, %ntid.x;
	mov.u32 	%r45, %ctaid.x;
	mul.lo.s32 	%r46, %r45, %r44;
	cvta.to.global.u64 	%rd7, %rd1;
	cvta.to.global.u64 	%rd8, %rd2;
	bar.sync 	0;
	shl.b32 	%r47, %r46, 3;
	add.s32 	%r48, %r3, %r47;
	ld.shared.v2.u32 	{%r49, %r50}, [%r48];
	add.s32 	%r51, %r46, %r1;
	shl.b32 	%r52, %r51, 1;
	cvt.s64.s32 	%rd9, %r52;
	add.s64 	%rd10, %rd7, %rd9;
	st.global.u8 	[%rd10], %r49;
	st.global.u8 	[%rd10+1], %r50;
	ld.shared.u32 	%r53, [%r2+-4];
	add.s32 	%r55, %r2, %r16;
	ld.shared.u32 	%r56, [%r55+-4];
	add.s32 	%r57, %r56, %r53;
	st.shared.u32 	[temp], %r57;
	st.global.u32 	[%rd8], %r57;
	ret;

}


// ===== COMPILED SASS (sm_100) =====

	.target	sm_100

	.elftype	@"ET_EXEC"


//--------------------- .note.nv.tkinfo           --------------------------
	.section	.note.nv.tkinfo,"",@"SHT_NOTE"
	.sectionflags	@"SHF_NOTE_NV_TKINFO"
	.tkinfo
        /*0018*/ 	.word	0x00000002
        /*0030*/ 	.string	""
        /*0030*/ 	.string	"ptxas"
        /*0030*/ 	.string	"Cuda compilation tools, release 13.0, V13.0.88"
        /*0030*/ 	.string	"Build cuda_13.0.r13.0/compiler.36424714_0"
        /*0030*/ 	.string	"-arch sm_100 -m 64 "



//--------------------- .note.nv.cuinfo           --------------------------
	.section	.note.nv.cuinfo,"",@"SHT_NOTE"
	.sectionflags	@"SHF_NOTE_NV_CUINFO"
        /*0018*/ 	.short	0x0002
        /*001a*/ 	.short	0x0064
        /*001c*/ 	.short	0x0082
	.zero		2


//--------------------- .nv.info                  --------------------------
	.section	.nv.info,"",@"SHT_CUDA_INFO"
	.align	4


	//----- nvinfo : EIATTR_REGCOUNT
	.align		4
        /*0000*/ 	.byte	0x04, 0x2f
        /*0002*/ 	.short	(.L_1 - .L_0)
	.align		4
.L_0:
        /*0004*/ 	.word	index@(_Z9prefixSumPhPjjjS0_)
        /*0008*/ 	.word	0x0000000c


	//----- nvinfo : EIATTR_FRAME_SIZE
	.align		4
.L_1:
        /*000c*/ 	.byte	0x04, 0x11
        /*000e*/ 	.short	(.L_3 - .L_2)
	.align		4
.L_2:
        /*0010*/ 	.word	index@(_Z9prefixSumPhPjjjS0_)
        /*0014*/ 	.word	0x00000000


	//----- nvinfo : EIATTR_MIN_STACK_SIZE
	.align		4
.L_3:
        /*0018*/ 	.byte	0x04, 0x12
        /*001a*/ 	.short	(.L_5 - .L_4)
	.align		4
.L_4:
        /*001c*/ 	.word	index@(_Z9prefixSumPhPjjjS0_)
        /*0020*/ 	.word	0x00000000
.L_5:


//--------------------- .nv.compat                --------------------------
	.section	.nv.compat,"",@"SHT_CUDA_COMPAT_INFO"
	.align	4
        /*0000*/ 	.byte	0x02, 0x09, 0x00, 0x00, 0x02, 0x02, 0x01, 0x00, 0x02, 0x05, 0x05, 0x00, 0x03, 0x07, 0x01, 0x01
        /*0010*/ 	.byte	0x02, 0x03, 0x00, 0x00, 0x02, 0x06, 0x01, 0x00, 0x04, 0x0b, 0x08, 0x00, 0x09, 0x00, 0x00, 0x00
        /*0020*/ 	.byte	0x00, 0x00, 0x00, 0x00


//--------------------- .nv.info._Z9prefixSumPhPjjjS0_ --------------------------
	.section	.nv.info._Z9prefixSumPhPjjjS0_,"",@"SHT_CUDA_INFO"
	.sectionflags	@""
	.align	4


	//----- nvinfo : EIATTR_CUDA_API_VERSION
	.align		4
        /*0000*/ 	.byte	0x04, 0x37
        /*0002*/ 	.short	(.L_7 - .L_6)
.L_6:
        /*0004*/ 	.word	0x00000082


	//----- nvinfo : EIATTR_KPARAM_INFO
	.align		4
.L_7:
        /*0008*/ 	.byte	0x04, 0x17
        /*000a*/ 	.short	(.L_9 - .L_8)
.L_8:
        /*000c*/ 	.word	0x00000000
        /*0010*/ 	.short	0x0004
        /*0012*/ 	.short	0x0018
        /*0014*/ 	.byte	0x00, 0xf5, 0x21, 0x00


	//----- nvinfo : EIATTR_KPARAM_INFO
	.align		4
.L_9:
        /*0018*/ 	.byte	0x04, 0x17
        /*001a*/ 	.short	(.L_11 - .L_10)
.L_10:
        /*001c*/ 	.word	0x00000000
        /*0020*/ 	.short	0x0003
        /*0022*/ 	.short	0x0014
        /*0024*/ 	.byte	0x00, 0xf0, 0x11, 0x00


	//----- nvinfo : EIATTR_KPARAM_INFO
	.align		4
.L_11:
        /*0028*/ 	.byte	0x04, 0x17
        /*002a*/ 	.short	(.L_13 - .L_12)
.L_12:
        /*002c*/ 	.word	0x00000000
        /*0030*/ 	.short	0x0002
        /*0032*/ 	.short	0x0010
        /*0034*/ 	.byte	0x00, 0xf0, 0x11, 0x00


	//----- nvinfo : EIATTR_KPARAM_INFO
	.align		4
.L_13:
        /*0038*/ 	.byte	0x04, 0x17
        /*003a*/ 	.short	(.L_15 - .L_14)
.L_14:
        /*003c*/ 	.word	0x00000000
        /*0040*/ 	.short	0x0001
        /*0042*/ 	.short	0x0008
        /*0044*/ 	.byte	0x00, 0xf5, 0x21, 0x00


	//----- nvinfo : EIATTR_KPARAM_INFO
	.align		4
.L_15:
        /*0048*/ 	.byte	0x04, 0x17
        /*004a*/ 	.short	(.L_17 - .L_16)
.L_16:
        /*004c*/ 	.word	0x00000000
        /*0050*/ 	.short	0x0000
        /*0052*/ 	.short	0x0000
        /*0054*/ 	.byte	0x00, 0xf5, 0x21, 0x00


	//----- nvinfo : EIATTR_SPARSE_MMA_MASK
	.align		4
.L_17:
        /*0058*/ 	.byte	0x03, 0x50
        /*005a*/ 	.short	0x0000


	//----- nvinfo : EIATTR_MAXREG_COUNT
	.align		4
        /*005c*/ 	.byte	0x03, 0x1b
        /*005e*/ 	.short	0x00ff


	//----- nvinfo : EIATTR_NUM_BARRIERS
	.align		4
        /*0060*/ 	.byte	0x02, 0x4c
        /*0062*/ 	.byte	0x01
	.zero		1


	//----- nvinfo : EIATTR_MERCURY_ISA_VERSION
	.align		4
        /*0064*/ 	.byte	0x03, 0x5f
        /*0066*/ 	.short	0x0101


	//----- nvinfo : EIATTR_VRC_CTA_INIT_COUNT
	.align		4
        /*0068*/ 	.byte	0x02, 0x4a
	.zero		1
	.zero		1


	//----- nvinfo : EIATTR_EXIT_INSTR_OFFSETS
	.align		4
        /*006c*/ 	.byte	0x04, 0x1c
        /*006e*/ 	.short	(.L_19 - .L_18)


	//   ....[0]....
.L_18:
        /*0070*/ 	.word	0x000005a0


	//----- nvinfo : EIATTR_CRS_STACK_SIZE
	.align		4
.L_19:
        /*0074*/ 	.byte	0x04, 0x1e
        /*0076*/ 	.short	(.L_21 - .L_20)
.L_20:
        /*0078*/ 	.word	0x00000000


	//----- nvinfo : EIATTR_CBANK_PARAM_SIZE
	.align		4
.L_21:
        /*007c*/ 	.byte	0x03, 0x19
        /*007e*/ 	.short	0x0020


	//----- nvinfo : EIATTR_PARAM_CBANK
	.align		4
        /*0080*/ 	.byte	0x04, 0x0a
        /*0082*/ 	.short	(.L_23 - .L_22)
	.align		4
.L_22:
        /*0084*/ 	.word	index@(.nv.constant0._Z9prefixSumPhPjjjS0_)
        /*0088*/ 	.short	0x0380
        /*008a*/ 	.short	0x0020


	//----- nvinfo : EIATTR_SW_WAR
	.align		4
.L_23:
        /*008c*/ 	.byte	0x04, 0x36
        /*008e*/ 	.short	(.L_25 - .L_24)
.L_24:
        /*0090*/ 	.word	0x00000008
.L_25:


//--------------------- .nv.callgraph             --------------------------
	.section	.nv.callgraph,"",@"SHT_CUDA_CALLGRAPH"
	.align	4
	.sectionentsize	8
	.align		4
        /*0000*/ 	.word	0x00000000
	.align		4
        /*0004*/ 	.word	0xffffffff
	.align		4
        /*0008*/ 	.word	0x00000000
	.align		4
        /*000c*/ 	.word	0xfffffffe
	.align		4
        /*0010*/ 	.word	0x00000000
	.align		4
        /*0014*/ 	.word	0xfffffffd
	.align		4
        /*0018*/ 	.word	0x00000000
	.align		4
        /*001c*/ 	.word	0xfffffffc


//--------------------- .text._Z9prefixSumPhPjjjS0_ --------------------------
	.section	.text._Z9prefixSumPhPjjjS0_,"ax",@progbits
	.align	128
        .global         _Z9prefixSumPhPjjjS0_
        .type           _Z9prefixSumPhPjjjS0_,@function
        .size           _Z9prefixSumPhPjjjS0_,(.L_x_7 - _Z9prefixSumPhPjjjS0_)
        .other          _Z9prefixSumPhPjjjS0_,@"STO_CUDA_ENTRY STV_DEFAULT"
_Z9prefixSumPhPjjjS0_:
.text._Z9prefixSumPhPjjjS0_:
[----:B------:R-:W-:Y:S01]  /*0000*/  LDC R1, c[0x0][0x37c] ;  /* 0x0000df00ff017b82 */ /* 0x000fe20000000800 */
[----:B------:R-:W0:Y:S07]  /*0010*/  S2R R0, SR_TID.X ;  /* 0x0000000000007919 */ /* 0x000e2e0000002100 */
[----:B------:R-:W1:Y:S01]  /*0020*/  LDC.64 R2, c[0x0][0x388] ;  /* 0x0000e200ff027b82 */ /* 0x000e620000000a00 */
[----:B------:R-:W2:Y:S01]  /*0030*/  LDCU.64 UR10, c[0x0][0x358] ;  /* 0x00006b00ff0a77ac */ /* 0x000ea20008000a00 */
[----:B------:R-:W3:Y:S06]  /*0040*/  LDCU UR6, c[0x0][0x394] ;  /* 0x00007280ff0677ac */ /* 0x000eec0008000800 */
[----:B------:R-:W4:Y:S01]  /*0050*/  S2UR UR5, SR_CgaCtaId ;  /* 0x00000000000579c3 */ /* 0x000f220000008800 */
[----:B------:R-:W-:Y:S01]  /*0060*/  UMOV UR4, 0x400 ;  /* 0x0000040000047882 */ /* 0x000fe20000000000 */
[----:B------:R-:W1:Y:S01]  /*0070*/  LDCU UR7, c[0x0][0x394] ;  /* 0x00007280ff0777ac */ /* 0x000e620008000800 */
[----:B0-----:R-:W-:-:S04]  /*0080*/  IMAD.SHL.U32 R5, R0, 0x2, RZ ;  /* 0x0000000200057824 */ /* 0x001fc800078e00ff */
[----:B-1----:R-:W-:-:S05]  /*0090*/  IMAD.WIDE.U32 R2, R5, 0x4, R2 ;  /* 0x0000000405027825 */ /* 0x002fca00078e0002 */
[----:B--2---:R-:W2:Y:S04]  /*00a0*/  LDG.E R4, desc[UR10][R2.64] ;  /* 0x0000000a02047981 */ /* 0x004ea8000c1e1900 */
[----:B------:R0:W5:Y:S01]  /*00b0*/  LDG.E R6, desc[UR10][R2.64+0x4] ;  /* 0x0000040a02067981 */ /* 0x000162000c1e1900 */
[----:B----4-:R-:W-:Y:S01]  /*00c0*/  ULEA UR4, UR5, UR4, 0x18 ;  /* 0x0000000405047291 */ /* 0x010fe2000f8ec0ff */
[C---:B------:R-:W-:Y:S01]  /*00d0*/  ISETP.NE.AND P1, PT, R0.reuse, RZ, PT ;  /* 0x000000ff0000720c */ /* 0x040fe20003f25270 */
[----:B---3--:R-:W-:Y:S01]  /*00e0*/  UISETP.GE.U32.AND UP0, UPT, UR6, 0x2, UPT ;  /* 0x000000020600788c */ /* 0x008fe2000bf06070 */
[----:B------:R-:W-:Y:S01]  /*00f0*/  VIADD R5, R5, 0x1 ;  /* 0x0000000105057836 */ /* 0x000fe20000000000 */
[----:B------:R-:W-:Y:S02]  /*0100*/  ULEA UR8, UR6, UR4, 0x2 ;  /* 0x0000000406087291 */ /* 0x000fe4000f8e10ff */
[----:B------:R-:W-:Y:S01]  /*0110*/  LEA R7, R0, UR4, 0x3 ;  /* 0x0000000400077c11 */ /* 0x000fe2000f8e18ff */
[----:B0-----:R-:W-:-:S03]  /*0120*/  IMAD.MOV.U32 R2, RZ, RZ, 0x1 ;  /* 0x00000001ff027424 */ /* 0x001fc600078e00ff */
[----:B------:R-:W-:Y:S01]  /*0130*/  LEA R9, R0, UR8, 0x3 ;  /* 0x0000000800097c11 */ /* 0x000fe2000f8e18ff */
[----:B--2---:R0:W-:Y:S04]  /*0140*/  STS [R7], R4 ;  /* 0x0000000407007388 */ /* 0x0041e80000000800 */
[----:B------:R0:W-:Y:S04]  /*0150*/  STS [R9], R4 ;  /* 0x0000000409007388 */ /* 0x0001e80000000800 */
[----:B-----5:R0:W-:Y:S04]  /*0160*/  STS [R7+0x4], R6 ;  /* 0x0000040607007388 */ /* 0x0201e80000000800 */
[----:B------:R0:W-:Y:S01]  /*0170*/  STS [R9+0x4], R6 ;  /* 0x0000040609007388 */ /* 0x0001e20000000800 */
[----:B------:R-:W-:Y:S05]  /*0180*/  BRA.U !UP0, `(.L_x_0) ;  /* 0x0000000108447547 */ /* 0x000fea000b800000 */
[----:B------:R-:W-:Y:S01]  /*0190*/  HFMA2 R2, -RZ, RZ, 0, 5.9604644775390625e-08 ;  /* 0x00000001ff027431 */ /* 0x000fe200000001ff */
[----:B------:R-:W1:Y:S01]  /*01a0*/  LDCU UR5, c[0x0][0x394] ;  /* 0x00007280ff0577ac */ /* 0x000e620008000800 */
[----:B------:R-:W-:-:S05]  /*01b0*/  NOP ;  /* 0x0000000000007918 */ /* 0x000fca0000000000 */
.L_x_1:
[----:B-1----:R-:W-:Y:S01]  /*01c0*/  USHF.R.U32.HI UR6, URZ, 0x1, UR5 ;  /* 0x00000001ff067899 */ /* 0x002fe20008011605 */
[----:B------:R-:W-:Y:S01]  /*01d0*/  BAR.SYNC.DEFER_BLOCKING 0x0 ;  /* 0x0000000000007b1d */ /* 0x000fe20000010000 */
[----:B------:R-:W-:-:S04]  /*01e0*/  UISETP.GT.U32.AND UP0, UPT, UR5, 0x3, UPT ;  /* 0x000000030500788c */ /* 0x000fc8000bf04070 */
[----:B------:R-:W-:Y:S01]  /*01f0*/  ISETP.GE.U32.AND P0, PT, R0, UR6, PT ;  /* 0x0000000600007c0c */ /* 0x000fe2000bf06070 */
[----:B------:R-:W-:-:S12]  /*0200*/  UMOV UR5, UR6 ;  /* 0x0000000600057c82 */ /* 0x000fd80008000000 */
[----:B------:R-:W-:-:S05]  /*0210*/  @!P0 IMAD R3, R5, R2, RZ ;  /* 0x0000000205038224 */ /* 0x000fca00078e02ff */
[----:B------:R-:W-:-:S05]  /*0220*/  @!P0 LEA R3, R3, UR4, 0x2 ;  /* 0x0000000403038c11 */ /* 0x000fca000f8e10ff */
[C---:B0-2---:R-:W-:Y:S01]  /*0230*/  @!P0 IMAD R4, R2.reuse, 0x4, R3 ;  /* 0x0000000402048824 */ /* 0x045fe200078e0203 */
[----:B------:R-:W-:Y:S01]  /*0240*/  SHF.L.U32 R2, R2, 0x1, RZ ;  /* 0x0000000102027819 */ /* 0x000fe200000006ff */
[----:B------:R-:W-:Y:S04]  /*0250*/  @!P0 LDS R3, [R3+-0x4] ;  /* 0xfffffc0003038984 */ /* 0x000fe80000000800 */
[----:B------:R-:W0:Y:S02]  /*0260*/  @!P0 LDS R6, [R4+-0x4] ;  /* 0xfffffc0004068984 */ /* 0x000e240000000800 */
[----:B0-----:R-:W-:-:S05]  /*0270*/  @!P0 IMAD.IADD R9, R3, 0x1, R6 ;  /* 0x0000000103098824 */ /* 0x001fca00078e0206 */
[----:B------:R2:W-:Y:S01]  /*0280*/  @!P0 STS [R4+-0x4], R9 ;  /* 0xfffffc0904008388 */ /* 0x0005e20000000800 */
[----:B------:R-:W-:Y:S05]  /*0290*/  BRA.U UP0, `(.L_x_1) ;  /* 0xfffffffd00c87547 */ /* 0x000fea000b83ffff */
.L_x_0:
[----:B------:R-:W-:Y:S01]  /*02a0*/  @!P1 STS [UR8+-0x4], RZ ;  /* 0xfffffcffff009988 */ /* 0x000fe20008000808 */
[----:B------:R-:W-:-:S09]  /*02b0*/  UISETP.GE.U32.AND UP0, UPT, UR7, 0x2, UPT ;  /* 0x000000020700788c */ /* 0x000fd2000bf06070 */
[----:B------:R-:W-:Y:S05]  /*02c0*/  BRA.U !UP0, `(.L_x_2) ;  /* 0x0000000108587547 */ /* 0x000fea000b800000 */
[----:B------:R-:W1:Y:S01]  /*02d0*/  LDCU UR7, c[0x0][0x394] ;  /* 0x00007280ff0777ac */ /* 0x000e620008000800 */
[----:B------:R-:W-:-:S05]  /*02e0*/  UMOV UR9, 0x1 ;  /* 0x0000000100097882 */ /* 0x000fca0000000000 */
.L_x_5:
[----:B------:R-:W-:Y:S01]  /*02f0*/  BAR.SYNC.DEFER_BLOCKING 0x0 ;  /* 0x0000000000007b1d */ /* 0x000fe20000010000 */
[----:B------:R-:W-:Y:S01]  /*0300*/  ISETP.GE.U32.AND P0, PT, R0, UR9, PT ;  /* 0x0000000900007c0c */ /* 0x000fe2000bf06070 */
[----:B------:R-:W-:Y:S01]  /*0310*/  USHF.L.U32 UR9, UR9, 0x1, URZ ;  /* 0x0000000109097899 */ /* 0x000fe200080006ff */
[----:B------:R-:W-:-:S03]  /*0320*/  SHF.R.U32.HI R2, RZ, 0x1, R2 ;  /* 0x00000001ff027819 */ /* 0x000fc60000011602 */
[----:B------:R-:W-:Y:S08]  /*0330*/  BSSY.RECONVERGENT B0, `(.L_x_3) ;  /* 0x000000d000007945 */ /* 0x000ff00003800200 */
[----:B---3--:R-:W-:Y:S05]  /*0340*/  @P0 BRA `(.L_x_4) ;  /* 0x00000000002c0947 */ /* 0x008fea0003800000 */
[----:B------:R-:W-:-:S05]  /*0350*/  IMAD R3, R5, R2, RZ ;  /* 0x0000000205037224 */ /* 0x000fca00078e02ff */
[----:B------:R-:W-:-:S05]  /*0360*/  LEA R3, R3, UR4, 0x2 ;  /* 0x0000000403037c11 */ /* 0x000fca000f8e10ff */
[----:B0-----:R-:W-:Y:S01]  /*0370*/  IMAD R6, R2, 0x4, R3 ;  /* 0x0000000402067824 */ /* 0x001fe200078e0203 */
[----:B--2---:R-:W0:Y:S04]  /*0380*/  LDS R4, [R3+-0x4] ;  /* 0xfffffc0003047984 */ /* 0x004e280000000800 */
[----:B------:R-:W2:Y:S01]  /*0390*/  LDS R8, [R6+-0x4] ;  /* 0xfffffc0006087984 */ /* 0x000ea20000000800 */
[----:B0-----:R-:W-:Y:S02]  /*03a0*/  I2FP.F32.U32 R4, R4 ;  /* 0x0000000400047245 */ /* 0x001fe40000201000 */
[----:B--2---:R-:W-:Y:S01]  /*03b0*/  I2FP.F32.U32 R9, R8 ;  /* 0x0000000800097245 */ /* 0x004fe20000201000 */
[----:B------:R3:W-:Y:S04]  /*03c0*/  STS [R3+-0x4], R8 ;  /* 0xfffffc0803007388 */ /* 0x0007e80000000800 */
[----:B------:R-:W-:-:S04]  /*03d0*/  FADD R4, R4, R9 ;  /* 0x0000000904047221 */ /* 0x000fc80000000000 */
[----:B------:R-:W0:Y:S02]  /*03e0*/  F2I.U32.TRUNC.NTZ R9, R4 ;  /* 0x0000000400097305 */ /* 0x000e24000020f000 */
[----:B0-----:R3:W-:Y:S02]  /*03f0*/  STS [R6+-0x4], R9 ;  /* 0xfffffc0906007388 */ /* 0x0017e40000000800 */
.L_x_4:
[----:B-1----:R-:W-:Y:S05]  /*0400*/  BSYNC.RECONVERGENT B0 ;  /* 0x0000000000007941 */ /* 0x002fea0003800200 */
.L_x_3:
[----:B------:R-:W-:-:S09]  /*0410*/  UISETP.GE.U32.AND UP0, UPT, UR9, UR7, UPT ;  /* 0x000000070900728c */ /* 0x000fd2000bf06070 */
[----:B------:R-:W-:Y:S05]  /*0420*/  BRA.U !UP0, `(.L_x_5) ;  /* 0xfffffffd08b07547 */ /* 0x000fea000b83ffff */
.L_x_2:
[----:B------:R-:W1:Y:S01]  /*0430*/  S2R R2, SR_CTAID.X ;  /* 0x0000000000027919 */ /* 0x000e620000002500 */
[----:B------:R-:W1:Y:S01]  /*0440*/  LDCU UR6, c[0x0][0x360] ;  /* 0x00006c00ff0677ac */ /* 0x000e620008000800 */
[----:B0-2---:R-:W0:Y:S08]  /*0450*/  LDC.64 R4, c[0x0][0x398] ;  /* 0x0000e600ff047b82 */ /* 0x005e300000000a00 */
[----:B------:R-:W-:Y:S01]  /*0460*/  BAR.SYNC.DEFER_BLOCKING 0x0 ;  /* 0x0000000000007b1d */ /* 0x000fe20000010000 */
[----:B------:R-:W-:-:S05]  /*0470*/  ULEA UR5, UR7, UR8, 0x2 ;  /* 0x0000000807057291 */ /* 0x000fca000f8e10ff */
[----:B------:R-:W2:Y:S01]  /*0480*/  LDCU.64 UR12, c[0x0][0x380] ;  /* 0x00007000ff0c77ac */ /* 0x000ea20008000a00 */
[----:B---3--:R-:W-:Y:S01]  /*0490*/  LDS R8, [UR8+-0x4] ;  /* 0xfffffc08ff087984 */ /* 0x008fe20008000800 */
[----:B-1----:R-:W-:-:S03]  /*04a0*/  IMAD R2, R2, UR6, RZ ;  /* 0x0000000602027c24 */ /* 0x002fc6000f8e02ff */
[----:B------:R-:W1:Y:S01]  /*04b0*/  LDS R9, [UR5+-0x4] ;  /* 0xfffffc05ff097984 */ /* 0x000e620008000800 */
[----:B------:R-:W3:Y:S01]  /*04c0*/  S2UR UR6, SR_CgaCtaId ;  /* 0x00000000000679c3 */ /* 0x000ee20000008800 */
[----:B------:R-:W-:Y:S01]  /*04d0*/  UMOV UR5, 0x400 ;  /* 0x0000040000057882 */ /* 0x000fe20000000000 */
[C---:B------:R-:W-:Y:S01]  /*04e0*/  IMAD R7, R2.reuse, 0x8, R7 ;  /* 0x0000000802077824 */ /* 0x040fe200078e0207 */
[----:B------:R-:W-:-:S05]  /*04f0*/  IADD3 R0, PT, PT, R2, R0, RZ ;  /* 0x0000000002007210 */ /* 0x000fca0007ffe0ff */
[----:B------:R-:W4:Y:S01]  /*0500*/  LDS.64 R6, [R7] ;  /* 0x0000000007067984 */ /* 0x000f220000000a00 */
[----:B------:R-:W-:-:S05]  /*0510*/  IMAD.SHL.U32 R0, R0, 0x2, RZ ;  /* 0x0000000200007824 */ /* 0x000fca00078e00ff */
[----:B--2---:R-:W-:-:S04]  /*0520*/  IADD3 R2, P0, PT, R0, UR12, RZ ;  /* 0x0000000c00027c10 */ /* 0x004fc8000ff1e0ff */
[----:B------:R-:W-:Y:S01]  /*0530*/  LEA.HI.X.SX32 R3, R0, UR13, 0x1, P0 ;  /* 0x0000000d00037c11 */ /* 0x000fe200080f0eff */
[----:B---3--:R-:W-:Y:S01]  /*0540*/  ULEA UR5, UR6, UR5, 0x18 ;  /* 0x0000000506057291 */ /* 0x008fe2000f8ec0ff */
[----:B-1----:R-:W-:-:S08]  /*0550*/  IADD3 R9, PT, PT, R8, R9, RZ ;  /* 0x0000000908097210 */ /* 0x002fd00007ffe0ff */
[----:B------:R-:W-:Y:S04]  /*0560*/  STS [UR5], R9 ;  /* 0x00000009ff007988 */ /* 0x000fe80008000805 */
[----:B----4-:R-:W-:Y:S04]  /*0570*/  STG.E.U8 desc[UR10][R2.64], R6 ;  /* 0x0000000602007986 */ /* 0x010fe8000c10110a */
[----:B------:R-:W-:Y:S04]  /*0580*/  STG.E.U8 desc[UR10][R2.64+0x1], R7 ;  /* 0x0000010702007986 */ /* 0x000fe8000c10110a */
[----:B0-----:R-:W-:Y:S01]  /*0590*/  STG.E desc[UR10][R4.64], R9 ;  /* 0x0000000904007986 */ /* 0x001fe2000c10190a */
[----:B------:R-:W-:Y:S05]  /*05a0*/  EXIT ;  /* 0x000000000000794d */ /* 0x000fea0003800000 */
.L_x_6:
[----:B------:R-:W-:-:S00]  /*05b0*/  BRA `(.L_x_6) ;  /* 0xfffffffc00fc7947 */ /* 0x000fc0000383ffff */
[----:B------:R-:W-:-:S00]  /*05c0*/  NOP ;  /* 0x0000000000007918 */ /* 0x000fc00000000000 */
        /* <DEDUP_REMOVED lines=11> */
.L_x_7:


//--------------------- .nv.shared._Z9prefixSumPhPjjjS0_ --------------------------
	.section	.nv.shared._Z9prefixSumPhPjjjS0_,"aw",@nobits
	.sectionflags	@""
	.align	16
	.zero		1024


//--------------------- .nv.shared.reserved.0     --------------------------
	.section	.nv.shared.reserved.0,"aw",@nobits
	.weak		__nv_reservedSMEM_offset_0_alias
	.size		__nv_reservedSMEM_offset_0_alias, 0, 64
	.other		__nv_reservedSMEM_offset_0_alias,@"STO_CUDA_RESERVED_SHARED STV_DEFAULT"
__nv_reservedSMEM_offset_0_alias:
	.zero		0
	.zero		64


//--------------------- .nv.constant0._Z9prefixSumPhPjjjS0_ --------------------------
	.section	.nv.constant0._Z9prefixSumPhPjjjS0_,"a",@progbits
	.sectionflags	@""
	.align	4
.nv.constant0._Z9prefixSumPhPjjjS0_:
	.zero		928


//--------------------- SYMBOLS --------------------------

	.type		.nv.reservedSmem.offset0,@object
	.size		.nv.reservedSmem.offset0,0x4
	.type		.nv.reservedSmem.cap,@object
	.size		.nv.reservedSmem.cap,0x4
